//
// Generated by NVIDIA NVVM Compiler
//
// Compiler Build ID: CL-36424714
// Cuda compilation tools, release 13.0, V13.0.88
// Based on NVVM 20.0.0
//

.version 9.0
.target sm_100
.address_size 64

	// .globl	_Z10testKernelv
.extern .func  (.param .b32 func_retval0) vprintf
(
	.param .b64 vprintf_param_0,
	.param .b64 vprintf_param_1
)
;
.global .align 1 .b8 $str[3] = {37, 115};
.global .align 1 .b8 $str$1[21] = {72, 101, 108, 108, 111, 32, 102, 114, 111, 109, 32, 116, 104, 101, 32, 71, 80, 85, 33, 10};

.visible .entry _Z10testKernelv()
{
	.local .align 8 .b8 	__local_depot0[8];
	.reg .b64 	%SP;
	.reg .b64 	%SPL;
	.reg .b32 	%r<3>;
	.reg .b64 	%rd<7>;

	mov.u64 	%SPL, __local_depot0;
	cvta.local.u64 	%SP, %SPL;
	add.u64 	%rd1, %SP, 0;
	add.u64 	%rd2, %SPL, 0;
	mov.u64 	%rd3, $str$1;
	cvta.global.u64 	%rd4, %rd3;
	st.local.u64 	[%rd2], %rd4;
	mov.u64 	%rd5, $str;
	cvta.global.u64 	%rd6, %rd5;
	{ // callseq 0, 0
	.param .b64 param0;
	st.param.b64 	[param0], %rd6;
	.param .b64 param1;
	st.param.b64 	[param1], %rd1;
	.param .b32 retval0;
	call.uni (retval0), 
	vprintf, 
	(
	param0, 
	param1
	);
	ld.param.b32 	%r1, [retval0];
	} // callseq 0
	ret;

}


// ===== COMPILED SASS (sm_100) =====

	.target	sm_100

	.elftype	@"ET_EXEC"


//--------------------- .note.nv.tkinfo           --------------------------
	.section	.note.nv.tkinfo,"",@"SHT_NOTE"
	.sectionflags	@"SHF_NOTE_NV_TKINFO"
	.tkinfo
        /*0018*/ 	.word	0x00000002
        /*0030*/ 	.string	""
        /*0030*/ 	.string	"ptxas"
        /*0030*/ 	.string	"Cuda compilation tools, release 13.0, V13.0.88"
        /*0030*/ 	.string	"Build cuda_13.0.r13.0/compiler.36424714_0"
        /*0030*/ 	.string	"-arch sm_100 -m 64 "



//--------------------- .note.nv.cuinfo           --------------------------
	.section	.note.nv.cuinfo,"",@"SHT_NOTE"
	.sectionflags	@"SHF_NOTE_NV_CUINFO"
        /*0018*/ 	.short	0x0002
        /*001a*/ 	.short	0x0064
        /*001c*/ 	.short	0x0082
	.zero		2


//--------------------- .nv.info                  --------------------------
	.section	.nv.info,"",@"SHT_CUDA_INFO"
	.align	4


	//----- nvinfo : EIATTR_REGCOUNT
	.align		4
        /*0000*/ 	.byte	0x04, 0x2f
        /*0002*/ 	.short	(.L_3 - .L_2)
	.align		4
.L_2:
        /*0004*/ 	.word	index@(_Z10testKernelv)
        /*0008*/ 	.word	0x00000018


	//----- nvinfo : EIATTR_FRAME_SIZE
	.align		4
.L_3:
        /*000c*/ 	.byte	0x04, 0x11
        /*000e*/ 	.short	(.L_5 - .L_4)
	.align		4
.L_4:
        /*0010*/ 	.word	index@(_Z10testKernelv)
        /*0014*/ 	.word	0x00000008


	//----- nvinfo : EIATTR_MIN_STACK_SIZE
	.align		4
.L_5:
        /*0018*/ 	.byte	0x04, 0x12
        /*001a*/ 	.short	(.L_7 - .L_6)
	.align		4
.L_6:
        /*001c*/ 	.word	index@(_Z10testKernelv)
        /*0020*/ 	.word	0x00000008
.L_7:


//--------------------- .nv.compat                --------------------------
	.section	.nv.compat,"",@"SHT_CUDA_COMPAT_INFO"
	.align	4
        /*0000*/ 	.byte	0x02, 0x09, 0x00, 0x00, 0x02, 0x02, 0x01, 0x00, 0x02, 0x05, 0x05, 0x00, 0x03, 0x07, 0x01, 0x01
        /*0010*/ 	.byte	0x02, 0x03, 0x00, 0x00, 0x02, 0x06, 0x01, 0x00, 0x04, 0x0b, 0x08, 0x00, 0x09, 0x00, 0x00, 0x00
        /*0020*/ 	.byte	0x00, 0x00, 0x00, 0x00


//--------------------- .nv.info._Z10testKernelv  --------------------------
	.section	.nv.info._Z10testKernelv,"",@"SHT_CUDA_INFO"
	.sectionflags	@""
	.align	4


	//----- nvinfo : EIATTR_CUDA_API_VERSION
	.align		4
        /*0000*/ 	.byte	0x04, 0x37
        /*0002*/ 	.short	(.L_9 - .L_8)
.L_8:
        /*0004*/ 	.word	0x00000082


	//----- nvinfo : EIATTR_SPARSE_MMA_MASK
	.align		4
.L_9:
        /*0008*/ 	.byte	0x03, 0x50
        /*000a*/ 	.short	0x0000


	//----- nvinfo : EIATTR_MAXREG_COUNT
	.align		4
        /*000c*/ 	.byte	0x03, 0x1b
        /*000e*/ 	.short	0x00ff


	//----- nvinfo : EIATTR_EXTERNS
	.align		4
        /*0010*/ 	.byte	0x04, 0x0f
        /*0012*/ 	.short	(.L_11 - .L_10)


	//   ....[0]....
	.align		4
.L_10:
        /*0014*/ 	.word	index@(vprintf)


	//----- nvinfo : EIATTR_MERCURY_ISA_VERSION
	.align		4
.L_11:
        /*0018*/ 	.byte	0x03, 0x5f
        /*001a*/ 	.short	0x0101


	//----- nvinfo : EIATTR_VRC_CTA_INIT_COUNT
	.align		4
        /*001c*/ 	.byte	0x02, 0x4a
	.zero		1
	.zero		1


	//----- nvinfo : EIATTR_SYSCALL_OFFSETS
	.align		4
        /*0020*/ 	.byte	0x04, 0x46
        /*0022*/ 	.short	(.L_13 - .L_12)


	//   ....[0]....
.L_12:
        /*0024*/ 	.word	0x000000e0


	//----- nvinfo : EIATTR_EXIT_INSTR_OFFSETS
	.align		4
.L_13:
        /*0028*/ 	.byte	0x04, 0x1c
        /*002a*/ 	.short	(.L_15 - .L_14)


	//   ....[0]....
.L_14:
        /*002c*/ 	.word	0x000000f0


	//----- nvinfo : EIATTR_SW_WAR
	.align		4
.L_15:
        /*0030*/ 	.byte	0x04, 0x36
        /*0032*/ 	.short	(.L_17 - .L_16)
.L_16:
        /*0034*/ 	.word	0x00000008
.L_17:


//--------------------- .nv.callgraph             --------------------------
	.section	.nv.callgraph,"",@"SHT_CUDA_CALLGRAPH"
	.align	4
	.sectionentsize	8
	.align		4
        /*0000*/ 	.word	0x00000000
	.align		4
        /*0004*/ 	.word	0xffffffff
	.align		4
        /*0008*/ 	.word	index@(_Z10testKernelv)
	.align		4
        /*000c*/ 	.word	index@(vprintf)
	.align		4
        /*0010*/ 	.word	0x00000000
	.align		4
        /*0014*/ 	.word	0xfffffffe
	.align		4
        /*0018*/ 	.word	0x00000000
	.align		4
        /*001c*/ 	.word	0xfffffffd
	.align		4
        /*0020*/ 	.word	0x00000000
	.align		4
        /*0024*/ 	.word	0xfffffffc


//--------------------- .nv.constant4             --------------------------
	.section	.nv.constant4,"a",@progbits
	.align	8
	.align		8
.nv.constant4:
        /*0000*/ 	.dword	vprintf
	.align		8
        /*0008*/ 	.dword	$str
	.align		8
        /*0010*/ 	.dword	$str$1


//--------------------- .text._Z10testKernelv     --------------------------
	.section	.text._Z10testKernelv,"ax",@progbits
	.align	128
        .global         _Z10testKernelv
        .type           _Z10testKernelv,@function
        .size           _Z10testKernelv,(.L_x_2 - _Z10testKernelv)
        .other          _Z10testKernelv,@"STO_CUDA_ENTRY STV_DEFAULT"
_Z10testKernelv:
.text._Z10testKernelv:
[----:B------:R-:W0:Y:S08]  /*0000*/  LDC R1, c[0x0][0x37c] ;  /* 0x0000df00ff017b82 */ /* 0x000e300000000800 */
[----:B------:R-:W1:Y:S01]  /*0010*/  LDC.64 R8, c[0x4][0x10] ;  /* 0x01000400ff087b82 */ /* 0x000e620000000a00 */
[----:B0-----:R-:W-:Y:S01]  /*0020*/  VIADD R1, R1, 0xfffffff8 ;  /* 0xfffffff801017836 */ /* 0x001fe20000000000 */
[----:B------:R-:W-:Y:S01]  /*0030*/  MOV R0, 0x0 ;  /* 0x0000000000007802 */ /* 0x000fe20000000f00 */
[----:B------:R-:W0:Y:S01]  /*0040*/  LDCU UR4, c[0x0][0x2f8] ;  /* 0x00005f00ff0477ac */ /* 0x000e220008000800 */
[----:B------:R-:W2:Y:S04]  /*0050*/  LDCU.64 UR6, c[0x4][0x8] ;  /* 0x01000100ff0677ac */ /* 0x000ea80008000a00 */
[----:B------:R3:W4:Y:S01]  /*0060*/  LDC.64 R2, c[0x4][R0] ;  /* 0x0100000000027b82 */ /* 0x0007220000000a00 */
[----:B------:R-:W5:Y:S01]  /*0070*/  LDCU UR5, c[0x0][0x2fc] ;  /* 0x00005f80ff0577ac */ /* 0x000f620008000800 */
[----:B0-----:R-:W-:Y:S01]  /*0080*/  IADD3 R6, P0, PT, R1, UR4, RZ ;  /* 0x0000000401067c10 */ /* 0x001fe2000ff1e0ff */
[----:B-1----:R3:W-:Y:S01]  /*0090*/  STL.64 [R1], R8 ;  /* 0x0000000801007387 */ /* 0x0027e20000100a00 */
[----:B--2---:R-:W-:Y:S01]  /*00a0*/  IMAD.U32 R4, RZ, RZ, UR6 ;  /* 0x00000006ff047e24 */ /* 0x004fe2000f8e00ff */
[----:B------:R-:W-:-:S02]  /*00b0*/  MOV R5, UR7 ;  /* 0x0000000700057c02 */ /* 0x000fc40008000f00 */
[----:B-----5:R-:W-:-:S08]  /*00c0*/  IMAD.X R7, RZ, RZ, UR5, P0 ;  /* 0x00000005ff077e24 */ /* 0x020fd000080e06ff */
[----:B------:R-:W-:-:S07]  /*00d0*/  LEPC R20, `(.L_x_0) ;  /* 0x000000001014794e */ /* 0x000fce0000000000 */
[----:B---34-:R-:W-:Y:S05]  /*00e0*/  CALL.ABS.NOINC R2 ;  /* 0x0000000002007343 */ /* 0x018fea0003c00000 */
.L_x_0:
[----:B------:R-:W-:Y:S05]  /*00f0*/  EXIT ;  /* 0x000000000000794d */ /* 0x000fea0003800000 */
.L_x_1:
[----:B------:R-:W-:-:S00]  /*0100*/  BRA `(.L_x_1) ;  /* 0xfffffffc00fc7947 */ /* 0x000fc0000383ffff */
[----:B------:R-:W-:-:S00]  /*0110*/  NOP ;  /* 0x0000000000007918 */ /* 0x000fc00000000000 */
        /* <DEDUP_REMOVED lines=14> */
.L_x_2:


//--------------------- .nv.global.init           --------------------------
	.section	.nv.global.init,"aw",@progbits
.nv.global.init:
	.type		$str,@object
	.size		$str,($str$1 - $str)
$str:
        /*0000*/ 	.byte	0x25, 0x73, 0x00
	.type		$str$1,@object
	.size		$str$1,(.L_1 - $str$1)
$str$1:
        /*0003*/ 	.byte	0x48, 0x65, 0x6c, 0x6c, 0x6f, 0x20, 0x66, 0x72, 0x6f, 0x6d, 0x20, 0x74, 0x68, 0x65, 0x20, 0x47
        /*0013*/ 	.byte	0x50, 0x55, 0x21, 0x0a, 0x00
.L_1:


//--------------------- .nv.shared.reserved.0     --------------------------
	.section	.nv.shared.reserved.0,"aw",@nobits
	.weak		__nv_reservedSMEM_offset_0_alias
	.size		__nv_reservedSMEM_offset_0_alias, 0, 64
	.other		__nv_reservedSMEM_offset_0_alias,@"STO_CUDA_RESERVED_SHARED STV_DEFAULT"
__nv_reservedSMEM_offset_0_alias:
	.zero		0
	.zero		64


//--------------------- .nv.constant0._Z10testKernelv --------------------------
	.section	.nv.constant0._Z10testKernelv,"a",@progbits
	.sectionflags	@""
	.align	4
.nv.constant0._Z10testKernelv:
	.zero		896


//--------------------- SYMBOLS --------------------------

	.type		.nv.reservedSmem.offset0,@object
	.size		.nv.reservedSmem.offset0,0x4
	.type		vprintf,@function
